//
// Generated by NVIDIA NVVM Compiler
//
// Compiler Build ID: CL-36424714
// Cuda compilation tools, release 13.0, V13.0.88
// Based on NVVM 20.0.0
//

.version 9.0
.target sm_100
.address_size 64

	// .globl	_Z13saxpyParallelifPfS_

.visible .entry _Z13saxpyParallelifPfS_(
	.param .u32 _Z13saxpyParallelifPfS__param_0,
	.param .f32 _Z13saxpyParallelifPfS__param_1,
	.param .u64 .ptr .align 1 _Z13saxpyParallelifPfS__param_2,
	.param .u64 .ptr .align 1 _Z13saxpyParallelifPfS__param_3
)
{
	.reg .pred 	%p<2>;
	.reg .b32 	%r<6>;
	.reg .b32 	%f<5>;
	.reg .b64 	%rd<8>;

	ld.param.u32 	%r2, [_Z13saxpyParallelifPfS__param_0];
	ld.param.f32 	%f1, [_Z13saxpyParallelifPfS__param_1];
	ld.param.u64 	%rd1, [_Z13saxpyParallelifPfS__param_2];
	ld.param.u64 	%rd2, [_Z13saxpyParallelifPfS__param_3];
	mov.u32 	%r3, %ntid.x;
	mov.u32 	%r4, %ctaid.x;
	mov.u32 	%r5, %tid.x;
	mad.lo.s32 	%r1, %r3, %r4, %r5;
	setp.ge.s32 	%p1, %r1, %r2;
	@%p1 bra 	$L__BB0_2;
	cvta.to.global.u64 	%rd3, %rd1;
	cvta.to.global.u64 	%rd4, %rd2;
	mul.wide.s32 	%rd5, %r1, 4;
	add.s64 	%rd6, %rd3, %rd5;
	ld.global.f32 	%f2, [%rd6];
	add.s64 	%rd7, %rd4, %rd5;
	ld.global.f32 	%f3, [%rd7];
	fma.rn.f32 	%f4, %f1, %f2, %f3;
	st.global.f32 	[%rd7], %f4;
$L__BB0_2:
	ret;

}


// ===== COMPILED SASS (sm_100) =====

	.target	sm_100

	.elftype	@"ET_EXEC"


//--------------------- .note.nv.tkinfo           --------------------------
	.section	.note.nv.tkinfo,"",@"SHT_NOTE"
	.sectionflags	@"SHF_NOTE_NV_TKINFO"
	.tkinfo
        /*0018*/ 	.word	0x00000002
        /*0030*/ 	.string	""
        /*0030*/ 	.string	"ptxas"
        /*0030*/ 	.string	"Cuda compilation tools, release 13.0, V13.0.88"
        /*0030*/ 	.string	"Build cuda_13.0.r13.0/compiler.36424714_0"
        /*0030*/ 	.string	"-arch sm_100 -m 64 "



//--------------------- .note.nv.cuinfo           --------------------------
	.section	.note.nv.cuinfo,"",@"SHT_NOTE"
	.sectionflags	@"SHF_NOTE_NV_CUINFO"
        /*0018*/ 	.short	0x0002
        /*001a*/ 	.short	0x0064
        /*001c*/ 	.short	0x0082
	.zero		2


//--------------------- .nv.info                  --------------------------
	.section	.nv.info,"",@"SHT_CUDA_INFO"
	.align	4


	//----- nvinfo : EIATTR_REGCOUNT
	.align		4
        /*0000*/ 	.byte	0x04, 0x2f
        /*0002*/ 	.short	(.L_1 - .L_0)
	.align		4
.L_0:
        /*0004*/ 	.word	index@(_Z13saxpyParallelifPfS_)
        /*0008*/ 	.word	0x0000000a


	//----- nvinfo : EIATTR_FRAME_SIZE
	.align		4
.L_1:
        /*000c*/ 	.byte	0x04, 0x11
        /*000e*/ 	.short	(.L_3 - .L_2)
	.align		4
.L_2:
        /*0010*/ 	.word	index@(_Z13saxpyParallelifPfS_)
        /*0014*/ 	.word	0x00000000


	//----- nvinfo : EIATTR_MIN_STACK_SIZE
	.align		4
.L_3:
        /*0018*/ 	.byte	0x04, 0x12
        /*001a*/ 	.short	(.L_5 - .L_4)
	.align		4
.L_4:
        /*001c*/ 	.word	index@(_Z13saxpyParallelifPfS_)
        /*0020*/ 	.word	0x00000000
.L_5:


//--------------------- .nv.compat                --------------------------
	.section	.nv.compat,"",@"SHT_CUDA_COMPAT_INFO"
	.align	4
        /*0000*/ 	.byte	0x02, 0x09, 0x00, 0x00, 0x02, 0x02, 0x01, 0x00, 0x02, 0x05, 0x05, 0x00, 0x03, 0x07, 0x01, 0x01
        /*0010*/ 	.byte	0x02, 0x03, 0x00, 0x00, 0x02, 0x06, 0x01, 0x00, 0x04, 0x0b, 0x08, 0x00, 0x09, 0x00, 0x00, 0x00
        /*0020*/ 	.byte	0x00, 0x00, 0x00, 0x00


//--------------------- .nv.info._Z13saxpyParallelifPfS_ --------------------------
	.section	.nv.info._Z13saxpyParallelifPfS_,"",@"SHT_CUDA_INFO"
	.sectionflags	@""
	.align	4


	//----- nvinfo : EIATTR_CUDA_API_VERSION
	.align		4
        /*0000*/ 	.byte	0x04, 0x37
        /*0002*/ 	.short	(.L_7 - .L_6)
.L_6:
        /*0004*/ 	.word	0x00000082


	//----- nvinfo : EIATTR_KPARAM_INFO
	.align		4
.L_7:
        /*0008*/ 	.byte	0x04, 0x17
        /*000a*/ 	.short	(.L_9 - .L_8)
.L_8:
        /*000c*/ 	.word	0x00000000
        /*0010*/ 	.short	0x0003
        /*0012*/ 	.short	0x0010
        /*0014*/ 	.byte	0x00, 0xf5, 0x21, 0x00


	//----- nvinfo : EIATTR_KPARAM_INFO
	.align		4
.L_9:
        /*0018*/ 	.byte	0x04, 0x17
        /*001a*/ 	.short	(.L_11 - .L_10)
.L_10:
        /*001c*/ 	.word	0x00000000
        /*0020*/ 	.short	0x0002
        /*0022*/ 	.short	0x0008
        /*0024*/ 	.byte	0x00, 0xf5, 0x21, 0x00


	//----- nvinfo : EIATTR_KPARAM_INFO
	.align		4
.L_11:
        /*0028*/ 	.byte	0x04, 0x17
        /*002a*/ 	.short	(.L_13 - .L_12)
.L_12:
        /*002c*/ 	.word	0x00000000
        /*0030*/ 	.short	0x0001
        /*0032*/ 	.short	0x0004
        /*0034*/ 	.byte	0x00, 0xf0, 0x11, 0x00


	//----- nvinfo : EIATTR_KPARAM_INFO
	.align		4
.L_13:
        /*0038*/ 	.byte	0x04, 0x17
        /*003a*/ 	.short	(.L_15 - .L_14)
.L_14:
        /*003c*/ 	.word	0x00000000
        /*0040*/ 	.short	0x0000
        /*0042*/ 	.short	0x0000
        /*0044*/ 	.byte	0x00, 0xf0, 0x11, 0x00


	//----- nvinfo : EIATTR_SPARSE_MMA_MASK
	.align		4
.L_15:
        /*0048*/ 	.byte	0x03, 0x50
        /*004a*/ 	.short	0x0000


	//----- nvinfo : EIATTR_MAXREG_COUNT
	.align		4
        /*004c*/ 	.byte	0x03, 0x1b
        /*004e*/ 	.short	0x00ff


	//----- nvinfo : EIATTR_MERCURY_ISA_VERSION
	.align		4
        /*0050*/ 	.byte	0x03, 0x5f
        /*0052*/ 	.short	0x0101


	//----- nvinfo : EIATTR_VRC_CTA_INIT_COUNT
	.align		4
        /*0054*/ 	.byte	0x02, 0x4a
	.zero		1
	.zero		1


	//----- nvinfo : EIATTR_EXIT_INSTR_OFFSETS
	.align		4
        /*0058*/ 	.byte	0x04, 0x1c
        /*005a*/ 	.short	(.L_17 - .L_16)


	//   ....[0]....
.L_16:
        /*005c*/ 	.word	0x00000070


	//   ....[1]....
        /*0060*/ 	.word	0x00000120


	//----- nvinfo : EIATTR_CBANK_PARAM_SIZE
	.align		4
.L_17:
        /*0064*/ 	.byte	0x03, 0x19
        /*0066*/ 	.short	0x0018


	//----- nvinfo : EIATTR_PARAM_CBANK
	.align		4
        /*0068*/ 	.byte	0x04, 0x0a
        /*006a*/ 	.short	(.L_19 - .L_18)
	.align		4
.L_18:
        /*006c*/ 	.word	index@(.nv.constant0._Z13saxpyParallelifPfS_)
        /*0070*/ 	.short	0x0380
        /*0072*/ 	.short	0x0018


	//----- nvinfo : EIATTR_SW_WAR
	.align		4
.L_19:
        /*0074*/ 	.byte	0x04, 0x36
        /*0076*/ 	.short	(.L_21 - .L_20)
.L_20:
        /*0078*/ 	.word	0x00000008
.L_21:


//--------------------- .nv.callgraph             --------------------------
	.section	.nv.callgraph,"",@"SHT_CUDA_CALLGRAPH"
	.align	4
	.sectionentsize	8
	.align		4
        /*0000*/ 	.word	0x00000000
	.align		4
        /*0004*/ 	.word	0xffffffff
	.align		4
        /*0008*/ 	.word	0x00000000
	.align		4
        /*000c*/ 	.word	0xfffffffe
	.align		4
        /*0010*/ 	.word	0x00000000
	.align		4
        /*0014*/ 	.word	0xfffffffd
	.align		4
        /*0018*/ 	.word	0x00000000
	.align		4
        /*001c*/ 	.word	0xfffffffc


//--------------------- .text._Z13saxpyParallelifPfS_ --------------------------
	.section	.text._Z13saxpyParallelifPfS_,"ax",@progbits
	.align	128
        .global         _Z13saxpyParallelifPfS_
        .type           _Z13saxpyParallelifPfS_,@function
        .size           _Z13saxpyParallelifPfS_,(.L_x_1 - _Z13saxpyParallelifPfS_)
        .other          _Z13saxpyParallelifPfS_,@"STO_CUDA_ENTRY STV_DEFAULT"
_Z13saxpyParallelifPfS_:
.text._Z13saxpyParallelifPfS_:
[----:B------:R-:W-:Y:S01]  /*0000*/  LDC R1, c[0x0][0x37c] ;  /* 0x0000df00ff017b82 */ /* 0x000fe20000000800 */
[----:B------:R-:W0:Y:S01]  /*0010*/  S2R R7, SR_CTAID.X ;  /* 0x0000000000077919 */ /* 0x000e220000002500 */
[----:B------:R-:W0:Y:S01]  /*0020*/  LDCU UR4, c[0x0][0x360] ;  /* 0x00006c00ff0477ac */ /* 0x000e220008000800 */
[----:B------:R-:W0:Y:S01]  /*0030*/  S2R R0, SR_TID.X ;  /* 0x0000000000007919 */ /* 0x000e220000002100 */
[----:B------:R-:W1:Y:S01]  /*0040*/  LDCU UR5, c[0x0][0x380] ;  /* 0x00007000ff0577ac */ /* 0x000e620008000800 */
[----:B0-----:R-:W-:-:S05]  /*0050*/  IMAD R7, R7, UR4, R0 ;  /* 0x0000000407077c24 */ /* 0x001fca000f8e0200 */
[----:B-1----:R-:W-:-:S13]  /*0060*/  ISETP.GE.AND P0, PT, R7, UR5, PT ;  /* 0x0000000507007c0c */ /* 0x002fda000bf06270 */
[----:B------:R-:W-:Y:S05]  /*0070*/  @P0 EXIT ;  /* 0x000000000000094d */ /* 0x000fea0003800000 */
[----:B------:R-:W0:Y:S01]  /*0080*/  LDC.64 R2, c[0x0][0x388] ;  /* 0x0000e200ff027b82 */ /* 0x000e220000000a00 */
[----:B------:R-:W1:Y:S01]  /*0090*/  LDCU.64 UR4, c[0x0][0x358] ;  /* 0x00006b00ff0477ac */ /* 0x000e620008000a00 */
[----:B------:R-:W2:Y:S06]  /*00a0*/  LDCU UR6, c[0x0][0x384] ;  /* 0x00007080ff0677ac */ /* 0x000eac0008000800 */
[----:B------:R-:W3:Y:S01]  /*00b0*/  LDC.64 R4, c[0x0][0x390] ;  /* 0x0000e400ff047b82 */ /* 0x000ee20000000a00 */
[----:B0-----:R-:W-:-:S06]  /*00c0*/  IMAD.WIDE R2, R7, 0x4, R2 ;  /* 0x0000000407027825 */ /* 0x001fcc00078e0202 */
[----:B-1----:R-:W2:Y:S01]  /*00d0*/  LDG.E R2, desc[UR4][R2.64] ;  /* 0x0000000402027981 */ /* 0x002ea2000c1e1900 */
[----:B---3--:R-:W-:-:S05]  /*00e0*/  IMAD.WIDE R4, R7, 0x4, R4 ;  /* 0x0000000407047825 */ /* 0x008fca00078e0204 */
[----:B------:R-:W2:Y:S02]  /*00f0*/  LDG.E R7, desc[UR4][R4.64] ;  /* 0x0000000404077981 */ /* 0x000ea4000c1e1900 */
[----:B--2---:R-:W-:-:S05]  /*0100*/  FFMA R7, R2, UR6, R7 ;  /* 0x0000000602077c23 */ /* 0x004fca0008000007 */
[----:B------:R-:W-:Y:S01]  /*0110*/  STG.E desc[UR4][R4.64], R7 ;  /* 0x0000000704007986 */ /* 0x000fe2000c101904 */
[----:B------:R-:W-:Y:S05]  /*0120*/  EXIT ;  /* 0x000000000000794d */ /* 0x000fea0003800000 */
.L_x_0:
[----:B------:R-:W-:-:S00]  /*0130*/  BRA `(.L_x_0) ;  /* 0xfffffffc00fc7947 */ /* 0x000fc0000383ffff */
[----:B------:R-:W-:-:S00]  /*0140*/  NOP ;  /* 0x0000000000007918 */ /* 0x000fc00000000000 */
        /* <DEDUP_REMOVED lines=11> */
.L_x_1:


//--------------------- .nv.shared.reserved.0     --------------------------
	.section	.nv.shared.reserved.0,"aw",@nobits
	.weak		__nv_reservedSMEM_offset_0_alias
	.size		__nv_reservedSMEM_offset_0_alias, 0, 64
	.other		__nv_reservedSMEM_offset_0_alias,@"STO_CUDA_RESERVED_SHARED STV_DEFAULT"
__nv_reservedSMEM_offset_0_alias:
	.zero		0
	.zero		64


//--------------------- .nv.constant0._Z13saxpyParallelifPfS_ --------------------------
	.section	.nv.constant0._Z13saxpyParallelifPfS_,"a",@progbits
	.sectionflags	@""
	.align	4
.nv.constant0._Z13saxpyParallelifPfS_:
	.zero		920


//--------------------- SYMBOLS --------------------------

	.type		.nv.reservedSmem.offset0,@object
	.size		.nv.reservedSmem.offset0,0x4
